	.headerflags	@"EF_CUDA_TEXMODE_UNIFIED EF_CUDA_64BIT_ADDRESS EF_CUDA_ACCELERATORS EF_CUDA_SM90 EF_CUDA_VIRTUAL_SM(EF_CUDA_SM90)"
	.elftype	@"ET_EXEC"


//--------------------- .nv.info                  --------------------------
	.section	.nv.info,"",@"SHT_CUDA_INFO"
	.align	4


	//----- nvinfo : EIATTR_REGCOUNT
	.align		4
        /*0000*/ 	.byte	0x04, 0x2f
        /*0002*/ 	.short	(.L_2 - .L_1)
	.align		4
.L_1:
        /*0004*/ 	.word	index@(triton_red_fused_convolution_native_group_norm_53)
        /*0008*/ 	.word	0x0000001f


	//----- nvinfo : EIATTR_MIN_STACK_SIZE
	.align		4
.L_2:
        /*000c*/ 	.byte	0x04, 0x12
        /*000e*/ 	.short	(.L_4 - .L_3)
	.align		4
.L_3:
        /*0010*/ 	.word	index@(triton_red_fused_convolution_native_group_norm_53)
        /*0014*/ 	.word	0x00000000


	//----- nvinfo : EIATTR_FRAME_SIZE
	.align		4
.L_4:
        /*0018*/ 	.byte	0x04, 0x11
        /*001a*/ 	.short	(.L_6 - .L_5)
	.align		4
.L_5:
        /*001c*/ 	.word	index@(triton_red_fused_convolution_native_group_norm_53)
        /*0020*/ 	.word	0x00000000


	//----- nvinfo : EIATTR_MIN_STACK_SIZE
	.align		4
.L_6:
        /*0024*/ 	.byte	0x04, 0x12
        /*0026*/ 	.short	(.L_8 - .L_7)
	.align		4
.L_7:
        /*0028*/ 	.word	index@(triton_red_fused_convolution_native_group_norm_53)
        /*002c*/ 	.word	0x00000000
.L_8:


//--------------------- .nv.info.triton_red_fused_convolution_native_group_norm_53 --------------------------
	.section	.nv.info.triton_red_fused_convolution_native_group_norm_53,"",@"SHT_CUDA_INFO"
	.sectionflags	@""
	.align	4


	//----- nvinfo : EIATTR_CUDA_API_VERSION
	.align		4
        /*0000*/ 	.byte	0x04, 0x37
        /*0002*/ 	.short	(.L_10 - .L_9)
.L_9:
        /*0004*/ 	.word	0x0000007c


	//----- nvinfo : EIATTR_KPARAM_INFO
	.align		4
.L_10:
        /*0008*/ 	.byte	0x04, 0x17
        /*000a*/ 	.short	(.L_12 - .L_11)
.L_11:
        /*000c*/ 	.word	0x00000000
        /*0010*/ 	.short	0x0006
        /*0012*/ 	.short	0x002c
        /*0014*/ 	.byte	0x00, 0xf0, 0x11, 0x00


	//----- nvinfo : EIATTR_KPARAM_INFO
	.align		4
.L_12:
        /*0018*/ 	.byte	0x04, 0x17
        /*001a*/ 	.short	(.L_14 - .L_13)
.L_13:
        /*001c*/ 	.word	0x00000000
        /*0020*/ 	.short	0x0005
        /*0022*/ 	.short	0x0028
        /*0024*/ 	.byte	0x00, 0xf0, 0x11, 0x00


	//----- nvinfo : EIATTR_KPARAM_INFO
	.align		4
.L_14:
        /*0028*/ 	.byte	0x04, 0x17
        /*002a*/ 	.short	(.L_16 - .L_15)
.L_15:
        /*002c*/ 	.word	0x00000000
        /*0030*/ 	.short	0x0004
        /*0032*/ 	.short	0x0020
        /*0034*/ 	.byte	0x00, 0xf4, 0x21, 0x00


	//----- nvinfo : EIATTR_KPARAM_INFO
	.align		4
.L_16:
        /*0038*/ 	.byte	0x04, 0x17
        /*003a*/ 	.short	(.L_18 - .L_17)
.L_17:
        /*003c*/ 	.word	0x00000000
        /*0040*/ 	.short	0x0003
        /*0042*/ 	.short	0x0018
        /*0044*/ 	.byte	0x00, 0xf4, 0x21, 0x00


	//----- nvinfo : EIATTR_KPARAM_INFO
	.align		4
.L_18:
        /*0048*/ 	.byte	0x04, 0x17
        /*004a*/ 	.short	(.L_20 - .L_19)
.L_19:
        /*004c*/ 	.word	0x00000000
        /*0050*/ 	.short	0x0002
        /*0052*/ 	.short	0x0010
        /*0054*/ 	.byte	0x00, 0xf4, 0x21, 0x00


	//----- nvinfo : EIATTR_KPARAM_INFO
	.align		4
.L_20:
        /*0058*/ 	.byte	0x04, 0x17
        /*005a*/ 	.short	(.L_22 - .L_21)
.L_21:
        /*005c*/ 	.word	0x00000000
        /*0060*/ 	.short	0x0001
        /*0062*/ 	.short	0x0008
        /*0064*/ 	.byte	0x00, 0xf4, 0x21, 0x00


	//----- nvinfo : EIATTR_KPARAM_INFO
	.align		4
.L_22:
        /*0068*/ 	.byte	0x04, 0x17
        /*006a*/ 	.short	(.L_24 - .L_23)
.L_23:
        /*006c*/ 	.word	0x00000000
        /*0070*/ 	.short	0x0000
        /*0072*/ 	.short	0x0000
        /*0074*/ 	.byte	0x00, 0xf4, 0x21, 0x00


	//----- nvinfo : EIATTR_SPARSE_MMA_MASK
	.align		4
.L_24:
        /*0078*/ 	.byte	0x03, 0x50
        /*007a*/ 	.short	0x0000


	//----- nvinfo : EIATTR_MAXREG_COUNT
	.align		4
        /*007c*/ 	.byte	0x03, 0x1b
        /*007e*/ 	.short	0x0080


	//----- nvinfo : EIATTR_COOP_GROUP_MASK_REGIDS
	.align		4
        /*0080*/ 	.byte	0x04, 0x29
        /*0082*/ 	.short	(.L_26 - .L_25)


	//   ....[0]....
.L_25:
        /*0084*/ 	.word	0xffffffff


	//   ....[1]....
        /*0088*/ 	.word	0xffffffff


	//   ....[2]....
        /*008c*/ 	.word	0xffffffff


	//   ....[3]....
        /*0090*/ 	.word	0xffffffff


	//   ....[4]....
        /*0094*/ 	.word	0xffffffff


	//   ....[5]....
        /*0098*/ 	.word	0xffffffff


	//   ....[6]....
        /*009c*/ 	.word	0xffffffff


	//   ....[7]....
        /*00a0*/ 	.word	0xffffffff


	//   ....[8]....
        /*00a4*/ 	.word	0xffffffff


	//   ....[9]....
        /*00a8*/ 	.word	0xffffffff


	//   ....[10]....
        /*00ac*/ 	.word	0xffffffff


	//   ....[11]....
        /*00b0*/ 	.word	0xffffffff


	//   ....[12]....
        /*00b4*/ 	.word	0xffffffff


	//   ....[13]....
        /*00b8*/ 	.word	0xffffffff


	//   ....[14]....
        /*00bc*/ 	.word	0xffffffff


	//   ....[15]....
        /*00c0*/ 	.word	0xffffffff


	//   ....[16]....
        /*00c4*/ 	.word	0xffffffff


	//   ....[17]....
        /*00c8*/ 	.word	0xffffffff


	//   ....[18]....
        /*00cc*/ 	.word	0xffffffff


	//   ....[19]....
        /*00d0*/ 	.word	0xffffffff


	//   ....[20]....
        /*00d4*/ 	.word	0xffffffff


	//   ....[21]....
        /*00d8*/ 	.word	0xffffffff


	//----- nvinfo : EIATTR_COOP_GROUP_INSTR_OFFSETS
	.align		4
.L_26:
        /*00dc*/ 	.byte	0x04, 0x28
        /*00de*/ 	.short	(.L_28 - .L_27)


	//   ....[0]....
.L_27:
        /*00e0*/ 	.word	0x000009a0


	//   ....[1]....
        /*00e4*/ 	.word	0x00000a60


	//   ....[2]....
        /*00e8*/ 	.word	0x00000ae0


	//   ....[3]....
        /*00ec*/ 	.word	0x00000b70


	//   ....[4]....
        /*00f0*/ 	.word	0x00000c40


	//   ....[5]....
        /*00f4*/ 	.word	0x00000cc0


	//   ....[6]....
        /*00f8*/ 	.word	0x00000d50


	//   ....[7]....
        /*00fc*/ 	.word	0x00000dc0


	//   ....[8]....
        /*0100*/ 	.word	0x00000e90


	//   ....[9]....
        /*0104*/ 	.word	0x00000f10


	//   ....[10]....
        /*0108*/ 	.word	0x00001070


	//   ....[11]....
        /*010c*/ 	.word	0x00001080


	//   ....[12]....
        /*0110*/ 	.word	0x00001090


	//   ....[13]....
        /*0114*/ 	.word	0x000010d0


	//   ....[14]....
        /*0118*/ 	.word	0x000011a0


	//   ....[15]....
        /*011c*/ 	.word	0x00001260


	//   ....[16]....
        /*0120*/ 	.word	0x00001290


	//   ....[17]....
        /*0124*/ 	.word	0x00001370


	//   ....[18]....
        /*0128*/ 	.word	0x000013b0


	//   ....[19]....
        /*012c*/ 	.word	0x000013f0


	//   ....[20]....
        /*0130*/ 	.word	0x000014b0


	//   ....[21]....
        /*0134*/ 	.word	0x00001500


	//----- nvinfo : EIATTR_EXIT_INSTR_OFFSETS
	.align		4
.L_28:
        /*0138*/ 	.byte	0x04, 0x1c
        /*013a*/ 	.short	(.L_30 - .L_29)


	//   ....[0]....
.L_29:
        /*013c*/ 	.word	0x000016a0


	//   ....[1]....
        /*0140*/ 	.word	0x000016e0


	//----- nvinfo : EIATTR_REQNTID
	.align		4
.L_30:
        /*0144*/ 	.byte	0x04, 0x10
        /*0146*/ 	.short	(.L_32 - .L_31)
.L_31:
        /*0148*/ 	.word	0x00000200
        /*014c*/ 	.word	0x00000001
        /*0150*/ 	.word	0x00000001


	//----- nvinfo : EIATTR_CBANK_PARAM_SIZE
	.align		4
.L_32:
        /*0154*/ 	.byte	0x03, 0x19
        /*0156*/ 	.short	0x0030


	//----- nvinfo : EIATTR_PARAM_CBANK
	.align		4
        /*0158*/ 	.byte	0x04, 0x0a
        /*015a*/ 	.short	(.L_34 - .L_33)
	.align		4
.L_33:
        /*015c*/ 	.word	index@(.nv.constant0.triton_red_fused_convolution_native_group_norm_53)
        /*0160*/ 	.short	0x0210
        /*0162*/ 	.short	0x0030


	//----- nvinfo : EIATTR_SW_WAR
	.align		4
.L_34:
        /*0164*/ 	.byte	0x04, 0x36
        /*0166*/ 	.short	(.L_36 - .L_35)
.L_35:
        /*0168*/ 	.word	0x00000008
.L_36:


//--------------------- .nv.callgraph             --------------------------
	.section	.nv.callgraph,"",@"SHT_CUDA_CALLGRAPH"
	.align	4
	.sectionentsize	8
	.align		4
        /*0000*/ 	.word	0x00000000
	.align		4
        /*0004*/ 	.word	0xffffffff
	.align		4
        /*0008*/ 	.word	0x00000000
	.align		4
        /*000c*/ 	.word	0xfffffffe
	.align		4
        /*0010*/ 	.word	0x00000000
	.align		4
        /*0014*/ 	.word	0xfffffffd
	.align		4
        /*0018*/ 	.word	0x00000000
	.align		4
        /*001c*/ 	.word	0xfffffffc


//--------------------- .nv.constant4             --------------------------
	.section	.nv.constant4,"a",@progbits
	.align	8
	.align		8
.nv.constant4:
        /*0000*/ 	.dword	_$_str


//--------------------- .text.triton_red_fused_convolution_native_group_norm_53 --------------------------
	.section	.text.triton_red_fused_convolution_native_group_norm_53,"ax",@progbits
	.sectionflags	@"SHF_BARRIERS=1"
	.align	128
        .global         triton_red_fused_convolution_native_group_norm_53
        .type           triton_red_fused_convolution_native_group_norm_53,@function
        .size           triton_red_fused_convolution_native_group_norm_53,(.L_x_1 - triton_red_fused_convolution_native_group_norm_53)
        .other          triton_red_fused_convolution_native_group_norm_53,@"STO_CUDA_ENTRY STV_DEFAULT"
triton_red_fused_convolution_native_group_norm_53:
.text.triton_red_fused_convolution_native_group_norm_53:
[----:B------:R-:W0:Y:S01]  /*0000*/  LDC R1, c[0x0][0x28] ;  /* 0x00000a00ff017b82 */ /* 0x000e220000000800 */
[----:B------:R-:W1:Y:S07]  /*0010*/  S2R R16, SR_TID.X ;  /* 0x0000000000107919 */ /* 0x000e6e0000002100 */
[----:B------:R-:W2:Y:S01]  /*0020*/  LDC.64 R6, c[0x0][0x210] ;  /* 0x00008400ff067b82 */ /* 0x000ea20000000a00 */
[----:B------:R-:W-:Y:S02]  /*0030*/  CS2R R8, SRZ ;  /* 0x0000000000087805 */ /* 0x000fe4000001ff00 */
[----:B------:R-:W-:Y:S01]  /*0040*/  CS2R R10, SRZ ;  /* 0x00000000000a7805 */ /* 0x000fe2000001ff00 */
[----:B------:R-:W3:Y:S01]  /*0050*/  S2R R0, SR_CTAID.X ;  /* 0x0000000000007919 */ /* 0x000ee20000002500 */
[----:B------:R-:W-:-:S03]  /*0060*/  ULDC.64 UR6, c[0x0][0x208] ;  /* 0x0000820000067ab9 */ /* 0x000fc60000000a00 */
[----:B------:R-:W4:Y:S01]  /*0070*/  S2UR UR5, SR_CgaCtaId ;  /* 0x00000000000579c3 */ /* 0x000f220000008800 */
[----:B------:R-:W-:-:S07]  /*0080*/  UMOV UR4, 0x400 ;  /* 0x0000040000047882 */ /* 0x000fce0000000000 */
[----:B------:R-:W5:Y:S01]  /*0090*/  LDC.64 R18, c[0x0][0x220] ;  /* 0x00008800ff127b82 */ /* 0x000f620000000a00 */
[----:B-1----:R-:W-:-:S04]  /*00a0*/  SHF.L.U32 R3, R16, 0x2, RZ ;  /* 0x0000000210037819 */ /* 0x002fc800000006ff */
[----:B------:R-:W-:Y:S02]  /*00b0*/  LOP3.LUT R13, R3, 0x7fc, RZ, 0xc0, !PT ;  /* 0x000007fc030d7812 */ /* 0x000fe400078ec0ff */
[C---:B---3--:R-:W-:Y:S02]  /*00c0*/  ISETP.GE.AND P0, PT, R0.reuse, 0x80, PT ;  /* 0x000000800000780c */ /* 0x048fe40003f06270 */
[----:B------:R-:W-:-:S05]  /*00d0*/  LEA R25, R0, R13, 0xb ;  /* 0x0000000d00197211 */ /* 0x000fca00078e58ff */
[----:B--2---:R-:W-:-:S06]  /*00e0*/  IMAD.WIDE R6, R25, 0x4, R6 ;  /* 0x0000000419067825 */ /* 0x004fcc00078e0206 */
[----:B------:R-:W2:Y:S01]  /*00f0*/  @!P0 LDG.E.EF.128 R8, desc[UR6][R6.64] ;  /* 0x0000000606088981 */ /* 0x000ea2000c0e1d00 */
[----:B----4-:R-:W-:Y:S01]  /*0100*/  UPRMT UR4, UR5, 0x654, UR4 ;  /* 0x0000065405047896 */ /* 0x010fe20008000004 */
[----:B------:R-:W-:Y:S02]  /*0110*/  SHF.R.S32.HI R15, RZ, 0x1f, R0 ;  /* 0x0000001fff0f7819 */ /* 0x000fe40000011400 */
[----:B------:R-:W-:Y:S02]  /*0120*/  LOP3.LUT R17, R16, 0x1ff, RZ, 0xc0, !PT ;  /* 0x000001ff10117812 */ /* 0x000fe400078ec0ff */
[----:B------:R-:W-:Y:S02]  /*0130*/  LEA.HI R15, R15, R0, RZ, 0x5 ;  /* 0x000000000f0f7211 */ /* 0x000fe400078f28ff */
[----:B------:R-:W-:Y:S02]  /*0140*/  LEA R20, R13, UR4, 0x3 ;  /* 0x000000040d147c11 */ /* 0x000fe4000f8e18ff */
[----:B------:R-:W-:-:S02]  /*0150*/  LOP3.LUT R15, R15, 0x1fffffe0, RZ, 0xc0, !PT ;  /* 0x1fffffe00f0f7812 */ /* 0x000fc400078ec0ff */
[C---:B------:R-:W-:Y:S02]  /*0160*/  LOP3.LUT R12, R17.reuse, 0x200, RZ, 0xfc, !PT ;  /* 0x00000200110c7812 */ /* 0x040fe400078efcff */
[----:B------:R-:W-:Y:S02]  /*0170*/  IADD3 R15, -R15, R0, RZ ;  /* 0x000000000f0f7210 */ /* 0x000fe40007ffe1ff */
[----:B------:R-:W-:Y:S02]  /*0180*/  LOP3.LUT R24, R17, 0x400, RZ, 0xfc, !PT ;  /* 0x0000040011187812 */ /* 0x000fe400078efcff */
[----:B------:R-:W-:-:S04]  /*0190*/  SHF.L.U32 R15, R15, 0x3, RZ ;  /* 0x000000030f0f7819 */ /* 0x000fc800000006ff */
[-C--:B------:R-:W-:Y:S02]  /*01a0*/  LEA.HI R23, R12, R15.reuse, RZ, 0x18 ;  /* 0x0000000f0c177211 */ /* 0x080fe400078fc0ff */
[----:B------:R-:W-:-:S03]  /*01b0*/  LEA.HI R21, R24, R15, RZ, 0x18 ;  /* 0x0000000f18157211 */ /* 0x000fc600078fc0ff */
[----:B-----5:R-:W-:Y:S01]  /*01c0*/  IMAD.WIDE R22, R23, 0x4, R18 ;  /* 0x0000000417167825 */ /* 0x020fe200078e0212 */
[----:B------:R-:W-:Y:S02]  /*01d0*/  MOV R28, RZ ;  /* 0x000000ff001c7202 */ /* 0x000fe40000000f00 */
[----:B--2---:R-:W-:Y:S02]  /*01e0*/  SEL R14, R8, RZ, !P0 ;  /* 0x000000ff080e7207 */ /* 0x004fe40004000000 */
[----:B------:R-:W-:Y:S02]  /*01f0*/  SEL R9, R9, RZ, !P0 ;  /* 0x000000ff09097207 */ /* 0x000fe40004000000 */
[----:B------:R-:W-:Y:S01]  /*0200*/  SEL R10, R10, RZ, !P0 ;  /* 0x000000ff0a0a7207 */ /* 0x000fe20004000000 */
[----:B------:R1:W-:Y:S01]  /*0210*/  STS [R20], R14 ;  /* 0x0000000e14007388 */ /* 0x0003e20000000800 */
[----:B------:R-:W-:Y:S02]  /*0220*/  SEL R11, R11, RZ, !P0 ;  /* 0x000000ff0b0b7207 */ /* 0x000fe40004000000 */
[----:B------:R-:W-:Y:S01]  /*0230*/  SHF.R.U32.HI R8, RZ, 0x8, R16 ;  /* 0x00000008ff087819 */ /* 0x000fe20000011610 */
[----:B------:R2:W-:Y:S03]  /*0240*/  STS [R20+0x8], R9 ;  /* 0x0000080914007388 */ /* 0x0005e60000000800 */
[----:B------:R-:W-:Y:S01]  /*0250*/  SGXT.U32 R8, R8, 0x1 ;  /* 0x000000010808781a */ /* 0x000fe20000000000 */
[----:B------:R-:W-:Y:S01]  /*0260*/  STS [R20+0x10], R10 ;  /* 0x0000100a14007388 */ /* 0x000fe20000000800 */
[----:B-1----:R-:W-:-:S03]  /*0270*/  LOP3.LUT R14, R17, 0x600, RZ, 0xfc, !PT ;  /* 0x00000600110e7812 */ /* 0x002fc600078efcff */
[----:B------:R1:W-:Y:S01]  /*0280*/  STS [R20+0x18], R11 ;  /* 0x0000180b14007388 */ /* 0x0003e20000000800 */
[----:B--2---:R-:W-:Y:S01]  /*0290*/  LOP3.LUT R9, R15, R8, RZ, 0xfc, !PT ;  /* 0x000000080f097212 */ /* 0x004fe200078efcff */
[----:B------:R-:W-:Y:S01]  /*02a0*/  BAR.SYNC.DEFER_BLOCKING 0x0 ;  /* 0x0000000000007b1d */ /* 0x000fe20000010000 */
[----:B------:R-:W-:Y:S01]  /*02b0*/  LEA.HI R27, R14, R15, RZ, 0x18 ;  /* 0x0000000f0e1b7211 */ /* 0x000fe200078fc0ff */
[----:B------:R-:W-:Y:S02]  /*02c0*/  HFMA2.MMA R15, -RZ, RZ, 0, 0 ;  /* 0x00000000ff0f7435 */ /* 0x000fe400000001ff */
[----:B-1----:R-:W-:-:S04]  /*02d0*/  IMAD.WIDE R10, R9, 0x4, R18 ;  /* 0x00000004090a7825 */ /* 0x002fc800078e0212 */
[----:B------:R-:W1:Y:S01]  /*02e0*/  LDC.64 R8, c[0x0][0x228] ;  /* 0x00008a00ff087b82 */ /* 0x000e620000000a00 */
[----:B------:R-:W-:-:S04]  /*02f0*/  IMAD.WIDE R20, R21, 0x4, R18 ;  /* 0x0000000415147825 */ /* 0x000fc800078e0212 */
[----:B------:R-:W-:Y:S01]  /*0300*/  IMAD.WIDE R18, R27, 0x4, R18 ;  /* 0x000000041b127825 */ /* 0x000fe200078e0212 */
[----:B------:R-:W-:Y:S01]  /*0310*/  CS2R R26, SRZ ;  /* 0x00000000001a7805 */ /* 0x000fe2000001ff00 */
[----:B------:R2:W3:Y:S04]  /*0320*/  @!P0 LDG.E.EL R15, desc[UR6][R10.64] ;  /* 0x000000060a0f8981 */ /* 0x0004e8000c2e1900 */
[----:B------:R-:W4:Y:S04]  /*0330*/  @!P0 LDG.E.EL R28, desc[UR6][R22.64] ;  /* 0x00000006161c8981 */ /* 0x000f28000c2e1900 */
[----:B------:R-:W5:Y:S04]  /*0340*/  @!P0 LDG.E.EL R26, desc[UR6][R20.64] ;  /* 0x00000006141a8981 */ /* 0x000f68000c2e1900 */
[----:B------:R1:W5:Y:S01]  /*0350*/  @!P0 LDG.E.EL R27, desc[UR6][R18.64] ;  /* 0x00000006121b8981 */ /* 0x000362000c2e1900 */
[----:B--2---:R-:W-:Y:S01]  /*0360*/  CS2R R10, SRZ ;  /* 0x00000000000a7805 */ /* 0x004fe2000001ff00 */
[----:B-1----:R-:W-:Y:S01]  /*0370*/  IMAD.WIDE R18, R25, 0x4, R8 ;  /* 0x0000000419127825 */ /* 0x002fe200078e0208 */
[----:B------:R-:W-:-:S06]  /*0380*/  CS2R R8, SRZ ;  /* 0x0000000000087805 */ /* 0x000fcc000001ff00 */
[----:B------:R1:W2:Y:S01]  /*0390*/  @!P0 LDG.E.EF.128 R8, desc[UR6][R18.64] ;  /* 0x0000000612088981 */ /* 0x0002a2000c0e1d00 */
[----:B------:R-:W-:Y:S02]  /*03a0*/  LEA R23, R12, UR4, 0x3 ;  /* 0x000000040c177c11 */ /* 0x000fe4000f8e18ff */
[----:B------:R-:W-:Y:S02]  /*03b0*/  LEA R24, R24, UR4, 0x3 ;  /* 0x0000000418187c11 */ /* 0x000fe4000f8e18ff */
[----:B------:R-:W-:Y:S02]  /*03c0*/  LEA R12, R14, UR4, 0x3 ;  /* 0x000000040e0c7c11 */ /* 0x000fe4000f8e18ff */
[----:B------:R-:W-:Y:S01]  /*03d0*/  LEA R25, R17, UR4, 0x3 ;  /* 0x0000000411197c11 */ /* 0x000fe2000f8e18ff */
[----:B------:R1:W-:Y:S01]  /*03e0*/  LDS R14, [R23] ;  /* 0x00000000170e7984 */ /* 0x0003e20000000800 */
[----:B0-----:R-:W-:Y:S02]  /*03f0*/  LEA R20, R13, UR4, 0x3 ;  /* 0x000000040d147c11 */ /* 0x001fe4000f8e18ff */
[----:B------:R-:W-:Y:S01]  /*0400*/  ISETP.LT.AND P2, PT, R0, 0x80, PT ;  /* 0x000000800000780c */ /* 0x000fe20003f41270 */
[----:B------:R-:W0:Y:S01]  /*0410*/  LDS R22, [R25] ;  /* 0x0000000019167984 */ /* 0x000e220000000800 */
[----:B-1----:R-:W-:-:S02]  /*0420*/  IMAD R19, R17, -0x4, R25 ;  /* 0xfffffffc11137824 */ /* 0x002fc400078e0219 */
[----:B------:R-:W-:Y:S01]  /*0430*/  IMAD R18, R13, -0x4, R20 ;  /* 0xfffffffc0d127824 */ /* 0x000fe200078e0214 */
[----:B------:R-:W1:Y:S01]  /*0440*/  LDS R24, [R24] ;  /* 0x0000000018187984 */ /* 0x000e620000000800 */
[----:B------:R-:W-:-:S03]  /*0450*/  FSEL R20, RZ, 2, P0 ;  /* 0x40000000ff147808 */ /* 0x000fc60000000000 */
[----:B------:R-:W0:Y:S01]  /*0460*/  LDS R12, [R12] ;  /* 0x000000000c0c7984 */ /* 0x000e220000000800 */
[----:B------:R-:W-:Y:S01]  /*0470*/  BAR.SYNC.DEFER_BLOCKING 0x0 ;  /* 0x0000000000007b1d */ /* 0x000fe20000010000 */
[C---:B------:R-:W-:Y:S01]  /*0480*/  FMUL R23, R20.reuse, 16777216 ;  /* 0x4b80000014177820 */ /* 0x040fe20000400000 */
[----:B------:R-:W-:-:S04]  /*0490*/  FSETP.GEU.AND P1, PT, R20, 1.175494350822287508e-38, PT ;  /* 0x008000001400780b */ /* 0x000fc80003f2e000 */
[----:B------:R-:W-:Y:S02]  /*04a0*/  FSEL R23, R23, R20, !P1 ;  /* 0x0000001417177208 */ /* 0x000fe40004800000 */
[----:B---3--:R-:W-:Y:S02]  /*04b0*/  SEL R15, R15, RZ, !P0 ;  /* 0x000000ff0f0f7207 */ /* 0x008fe40004000000 */
[----:B----4-:R-:W-:-:S03]  /*04c0*/  SEL R13, R28, RZ, !P0 ;  /* 0x000000ff1c0d7207 */ /* 0x010fc60004000000 */
[----:B0-----:R-:W-:Y:S01]  /*04d0*/  FADD R22, R22, R15 ;  /* 0x0000000f16167221 */ /* 0x001fe20000000000 */
[----:B-----5:R-:W-:Y:S01]  /*04e0*/  SEL R21, R26, RZ, !P0 ;  /* 0x000000ff1a157207 */ /* 0x020fe20004000000 */
[----:B------:R-:W-:-:S03]  /*04f0*/  FADD R28, R14, R13 ;  /* 0x0000000d0e1c7221 */ /* 0x000fc60000000000 */
[----:B------:R-:W-:Y:S01]  /*0500*/  STS [R19], R22 ;  /* 0x0000001613007388 */ /* 0x000fe20000000800 */
[----:B------:R-:W-:Y:S01]  /*0510*/  SEL R27, R27, RZ, !P0 ;  /* 0x000000ff1b1b7207 */ /* 0x000fe20004000000 */
[----:B-1----:R-:W-:Y:S02]  /*0520*/  FADD R24, R24, R21 ;  /* 0x0000001518187221 */ /* 0x002fe40000000000 */
[----:B------:R-:W-:Y:S02]  /*0530*/  STS [R19+0x800], R28 ;  /* 0x0008001c13007388 */ /* 0x000fe40000000800 */
[----:B------:R-:W-:Y:S02]  /*0540*/  FADD R26, R12, R27 ;  /* 0x0000001b0c1a7221 */ /* 0x000fe40000000000 */
[----:B------:R-:W-:Y:S04]  /*0550*/  STS [R19+0x1000], R24 ;  /* 0x0010001813007388 */ /* 0x000fe80000000800 */
[----:B------:R-:W-:Y:S01]  /*0560*/  STS [R19+0x1800], R26 ;  /* 0x0018001a13007388 */ /* 0x000fe20000000800 */
[----:B------:R-:W-:Y:S01]  /*0570*/  BAR.SYNC.DEFER_BLOCKING 0x0 ;  /* 0x0000000000007b1d */ /* 0x000fe20000010000 */
[----:B--2---:R-:W-:-:S02]  /*0580*/  SEL R21, R8, RZ, !P0 ;  /* 0x000000ff08157207 */ /* 0x004fc40004000000 */
[----:B------:R-:W-:Y:S02]  /*0590*/  SEL R8, R9, RZ, !P0 ;  /* 0x000000ff09087207 */ /* 0x000fe40004000000 */
[----:B------:R-:W-:Y:S02]  /*05a0*/  SEL R9, R10, RZ, !P0 ;  /* 0x000000ff0a097207 */ /* 0x000fe40004000000 */
[----:B------:R-:W-:Y:S02]  /*05b0*/  SEL R11, R11, RZ, !P0 ;  /* 0x000000ff0b0b7207 */ /* 0x000fe40004000000 */
[----:B------:R-:W-:Y:S01]  /*05c0*/  SEL R10, RZ, 0x3f800000, !P2 ;  /* 0x3f800000ff0a7807 */ /* 0x000fe20005000000 */
[----:B------:R-:W0:Y:S01]  /*05d0*/  LDS.128 R12, [R18] ;  /* 0x00000000120c7984 */ /* 0x000e220000000c00 */
[----:B------:R-:W-:Y:S06]  /*05e0*/  BAR.SYNC.DEFER_BLOCKING 0x0 ;  /* 0x0000000000007b1d */ /* 0x000fec0000010000 */
[----:B------:R-:W-:Y:S04]  /*05f0*/  STS [R19], R22 ;  /* 0x0000001613007388 */ /* 0x000fe80000000800 */
[----:B------:R-:W-:Y:S04]  /*0600*/  STS [R19+0x800], R28 ;  /* 0x0008001c13007388 */ /* 0x000fe80000000800 */
[----:B------:R-:W-:Y:S01]  /*0610*/  STS [R19+0x1000], R24 ;  /* 0x0010001813007388 */ /* 0x000fe20000000800 */
[----:B0-----:R-:W-:Y:S01]  /*0620*/  FADD R13, R8, R13 ;  /* 0x0000000d080d7221 */ /* 0x001fe20000000000 */
[----:B------:R-:W-:Y:S01]  /*0630*/  FADD R12, R21, R12 ;  /* 0x0000000c150c7221 */ /* 0x000fe20000000000 */
[----:B------:R0:W1:Y:S01]  /*0640*/  MUFU.RCP R8, R23 ;  /* 0x0000001700087308 */ /* 0x0000620000001000 */
[----:B------:R-:W-:Y:S01]  /*0650*/  FADD R14, R9, R14 ;  /* 0x0000000e090e7221 */ /* 0x000fe20000000000 */
[----:B------:R-:W-:Y:S01]  /*0660*/  FSEL R9, RZ, 3, P0 ;  /* 0x40400000ff097808 */ /* 0x000fe20000000000 */
[----:B------:R-:W-:Y:S01]  /*0670*/  FADD R15, R11, R15 ;  /* 0x0000000f0b0f7221 */ /* 0x000fe20000000000 */
[----:B------:R-:W-:Y:S01]  /*0680*/  FMUL R11, R10, 16777216 ;  /* 0x4b8000000a0b7820 */ /* 0x000fe20000400000 */
[----:B------:R-:W-:Y:S01]  /*0690*/  FSEL R21, R12, RZ, !P0 ;  /* 0x000000ff0c157208 */ /* 0x000fe20004000000 */
[----:B------:R-:W-:Y:S01]  /*06a0*/  STS [R19+0x1800], R26 ;  /* 0x0018001a13007388 */ /* 0x000fe20000000800 */
[C---:B------:R-:W-:Y:S01]  /*06b0*/  FMUL R12, R9.reuse, 16777216 ;  /* 0x4b800000090c7820 */ /* 0x040fe20000400000 */
[----:B------:R-:W-:Y:S01]  /*06c0*/  BAR.SYNC.DEFER_BLOCKING 0x0 ;  /* 0x0000000000007b1d */ /* 0x000fe20000010000 */
[----:B------:R-:W-:-:S02]  /*06d0*/  FSETP.GEU.AND P2, PT, R9, 1.175494350822287508e-38, PT ;  /* 0x008000000900780b */ /* 0x000fc40003f4e000 */
[----:B------:R-:W-:Y:S02]  /*06e0*/  FSEL R25, R13, RZ, !P0 ;  /* 0x000000ff0d197208 */ /* 0x000fe40004000000 */
[----:B------:R-:W-:Y:S02]  /*06f0*/  FSEL R13, R11, R10, !P1 ;  /* 0x0000000a0b0d7208 */ /* 0x000fe40004800000 */
[----:B0-----:R-:W-:Y:S01]  /*0700*/  FSEL R23, R12, R9, !P2 ;  /* 0x000000090c177208 */ /* 0x001fe20005000000 */
[----:B------:R-:W-:Y:S01]  /*0710*/  FADD R12, -R21, R25 ;  /* 0x00000019150c7221 */ /* 0x000fe20000000100 */
[----:B------:R-:W-:Y:S01]  /*0720*/  FSETP.NEU.AND P1, PT, R20, RZ, PT ;  /* 0x000000ff1400720b */ /* 0x000fe20003f2d000 */
[----:B-1----:R-:W-:Y:S02]  /*0730*/  FMUL R8, R8, R13 ;  /* 0x0000000d08087220 */ /* 0x002fe40000400000 */
[----:B------:R-:W-:Y:S01]  /*0740*/  FMUL R13, R12, R12 ;  /* 0x0000000c0c0d7220 */ /* 0x000fe20000400000 */
[----:B------:R-:W0:Y:S02]  /*0750*/  MUFU.RCP R23, R23 ;  /* 0x0000001700177308 */ /* 0x000e240000001000 */
[----:B------:R-:W-:Y:S01]  /*0760*/  FSEL R8, R8, RZ, P1 ;  /* 0x000000ff08087208 */ /* 0x000fe20000800000 */
[----:B------:R-:W-:Y:S01]  /*0770*/  FMUL R25, R10, R13 ;  /* 0x0000000d0a197220 */ /* 0x000fe20000400000 */
[----:B------:R-:W-:-:S03]  /*0780*/  FSETP.NEU.AND P1, PT, R9, RZ, PT ;  /* 0x000000ff0900720b */ /* 0x000fc60003f2d000 */
[----:B------:R-:W-:Y:S01]  /*0790*/  FFMA R13, R12, R8, R21 ;  /* 0x000000080c0d7223 */ /* 0x000fe20000000015 */
[----:B------:R-:W-:Y:S01]  /*07a0*/  FFMA R12, R8, R25, RZ ;  /* 0x00000019080c7223 */ /* 0x000fe200000000ff */
[----:B------:R-:W-:Y:S02]  /*07b0*/  FSEL R8, RZ, 4, P0 ;  /* 0x40800000ff087808 */ /* 0x000fe40000000000 */
[----:B------:R-:W-:Y:S02]  /*07c0*/  FSEL R21, R11, R10, !P2 ;  /* 0x0000000a0b157208 */ /* 0x000fe40005000000 */
[C---:B------:R-:W-:Y:S01]  /*07d0*/  FSETP.GEU.AND P2, PT, R8.reuse, 1.175494350822287508e-38, PT ;  /* 0x008000000800780b */ /* 0x040fe20003f4e000 */
[----:B------:R-:W-:Y:S02]  /*07e0*/  FMUL R25, R8, 16777216 ;  /* 0x4b80000008197820 */ /* 0x000fe40000400000 */
[----:B0-----:R-:W-:-:S03]  /*07f0*/  FMUL R21, R23, R21 ;  /* 0x0000001517157220 */ /* 0x001fc60000400000 */
[----:B------:R-:W-:Y:S02]  /*0800*/  FSEL R23, R25, R8, !P2 ;  /* 0x0000000819177208 */ /* 0x000fe40005000000 */
[----:B------:R-:W-:Y:S02]  /*0810*/  FSEL R25, R14, RZ, !P0 ;  /* 0x000000ff0e197208 */ /* 0x000fe40004000000 */
[----:B------:R-:W-:Y:S02]  /*0820*/  FSEL R14, R11, R10, !P2 ;  /* 0x0000000a0b0e7208 */ /* 0x000fe40005000000 */
[----:B------:R-:W0:Y:S01]  /*0830*/  MUFU.RCP R23, R23 ;  /* 0x0000001700177308 */ /* 0x000e220000001000 */
[----:B------:R-:W-:Y:S01]  /*0840*/  FSEL R21, R21, RZ, P1 ;  /* 0x000000ff15157208 */ /* 0x000fe20000800000 */
[--C-:B------:R-:W-:Y:S01]  /*0850*/  FADD R10, R25, -R13.reuse ;  /* 0x8000000d190a7221 */ /* 0x100fe20000000000 */
[----:B------:R-:W-:Y:S02]  /*0860*/  FSETP.NEU.AND P2, PT, R8, RZ, PT ;  /* 0x000000ff0800720b */ /* 0x000fe40003f4d000 */
[----:B------:R-:W-:Y:S01]  /*0870*/  FSEL R25, R15, RZ, !P0 ;  /* 0x000000ff0f197208 */ /* 0x000fe20004000000 */
[C---:B------:R-:W-:Y:S01]  /*0880*/  FFMA R13, R10.reuse, R21, R13 ;  /* 0x000000150a0d7223 */ /* 0x040fe2000000000d */
[----:B------:R-:W-:Y:S01]  /*0890*/  FMUL R11, R10, R10 ;  /* 0x0000000a0a0b7220 */ /* 0x000fe20000400000 */
[----:B------:R-:W-:-:S03]  /*08a0*/  FADD R10, R8, R8 ;  /* 0x00000008080a7221 */ /* 0x000fc60000000000 */
[----:B------:R-:W-:Y:S01]  /*08b0*/  FMUL R20, R20, R11 ;  /* 0x0000000b14147220 */ /* 0x000fe20000400000 */
[C---:B------:R-:W-:Y:S01]  /*08c0*/  FMUL R11, R10.reuse, 0.25 ;  /* 0x3e8000000a0b7820 */ /* 0x040fe20000400000 */
[C---:B------:R-:W-:Y:S01]  /*08d0*/  FSETP.GEU.AND P3, PT, |R10|.reuse, 1.175494350822287508e-38, PT ;  /* 0x008000000a00780b */ /* 0x040fe20003f6e200 */
[----:B0-----:R-:W-:Y:S01]  /*08e0*/  FMUL R14, R23, R14 ;  /* 0x0000000e170e7220 */ /* 0x001fe20000400000 */
[----:B------:R-:W-:Y:S01]  /*08f0*/  FSETP.GT.AND P1, PT, |R10|, 8.50705917302346158658e+37, PT ;  /* 0x7e8000000a00780b */ /* 0x000fe20003f24200 */
[----:B------:R-:W-:-:S03]  /*0900*/  FFMA R12, R21, R20, R12 ;  /* 0x00000014150c7223 */ /* 0x000fc6000000000c */
[----:B------:R-:W-:Y:S01]  /*0910*/  FSEL R15, R14, RZ, P2 ;  /* 0x000000ff0e0f7208 */ /* 0x000fe20001000000 */
[--C-:B------:R-:W-:Y:S01]  /*0920*/  FADD R14, R25, -R13.reuse ;  /* 0x8000000d190e7221 */ /* 0x100fe20000000000 */
[----:B------:R-:W-:Y:S01]  /*0930*/  FSEL R23, R11, R10, P1 ;  /* 0x0000000a0b177208 */ /* 0x000fe20000800000 */
[----:B------:R-:W-:Y:S01]  /*0940*/  FMUL R25, R8, 0.25 ;  /* 0x3e80000008197820 */ /* 0x000fe20000400000 */
[----:B------:R-:W-:Y:S01]  /*0950*/  FSETP.NEU.AND P2, PT, R10, RZ, PT ;  /* 0x000000ff0a00720b */ /* 0x000fe20003f4d000 */
[C---:B------:R-:W-:Y:S01]  /*0960*/  FFMA R13, R14.reuse, R15, R13 ;  /* 0x0000000f0e0d7223 */ /* 0x040fe2000000000d */
[----:B------:R-:W-:Y:S01]  /*0970*/  FMUL R21, R14, R14 ;  /* 0x0000000e0e157220 */ /* 0x000fe20000400000 */
[----:B------:R-:W-:Y:S01]  /*0980*/  @!P3 FMUL R23, R23, 16777216 ;  /* 0x4b8000001717b820 */ /* 0x000fe20000400000 */
[----:B------:R-:W-:Y:S02]  /*0990*/  FSEL R25, R25, R8, P1 ;  /* 0x0000000819197208 */ /* 0x000fe40000800000 */
[----:B------:R-:W0:Y:S01]  /*09a0*/  SHFL.BFLY PT, R14, R13, 0x10, 0x1f ;  /* 0x0e001f000d0e7f89 */ /* 0x000e2200000e0000 */
[----:B------:R-:W1:Y:S01]  /*09b0*/  MUFU.RCP R20, R23 ;  /* 0x0000001700147308 */ /* 0x000e620000001000 */
[----:B------:R-:W-:Y:S01]  /*09c0*/  FMUL R21, R9, R21 ;  /* 0x0000001509157220 */ /* 0x000fe20000400000 */
[----:B------:R-:W-:Y:S01]  /*09d0*/  @!P3 FMUL R25, R25, 16777216 ;  /* 0x4b8000001919b820 */ /* 0x000fe20000400000 */
[----:B------:R-:W-:-:S02]  /*09e0*/  FADD R9, R10, R10 ;  /* 0x0000000a0a097221 */ /* 0x000fc40000000000 */
[----:B------:R-:W-:Y:S02]  /*09f0*/  FFMA R15, R15, R21, R12 ;  /* 0x000000150f0f7223 */ /* 0x000fe4000000000c */
[C---:B------:R-:W-:Y:S01]  /*0a00*/  FMUL R12, R9.reuse, 0.25 ;  /* 0x3e800000090c7820 */ /* 0x040fe20000400000 */
[C---:B------:R-:W-:Y:S02]  /*0a10*/  FSETP.GEU.AND P3, PT, |R9|.reuse, 1.175494350822287508e-38, PT ;  /* 0x008000000900780b */ /* 0x040fe40003f6e200 */
[----:B------:R-:W-:-:S04]  /*0a20*/  FSETP.GT.AND P1, PT, |R9|, 8.50705917302346158658e+37, PT ;  /* 0x7e8000000900780b */ /* 0x000fc80003f24200 */
[----:B------:R-:W-:Y:S01]  /*0a30*/  FSEL R11, R11, R10, P1 ;  /* 0x0000000a0b0b7208 */ /* 0x000fe20000800000 */
[----:B-1----:R-:W-:Y:S01]  /*0a40*/  FMUL R21, R20, R25 ;  /* 0x0000001914157220 */ /* 0x002fe20000400000 */
[----:B------:R-:W-:Y:S01]  /*0a50*/  FSEL R25, R12, R9, P1 ;  /* 0x000000090c197208 */ /* 0x000fe20000800000 */
[----:B------:R-:W1:Y:S03]  /*0a60*/  SHFL.BFLY PT, R20, R15, 0x10, 0x1f ;  /* 0x0e001f000f147f89 */ /* 0x000e6600000e0000 */
[----:B------:R-:W-:Y:S01]  /*0a70*/  FSEL R21, R21, RZ, P2 ;  /* 0x000000ff15157208 */ /* 0x000fe20001000000 */
[----:B------:R-:W-:Y:S01]  /*0a80*/  @!P3 FMUL R25, R25, 16777216 ;  /* 0x4b8000001919b820 */ /* 0x000fe20000400000 */
[----:B------:R-:W-:Y:S01]  /*0a90*/  @!P3 FMUL R11, R11, 16777216 ;  /* 0x4b8000000b0bb820 */ /* 0x000fe20000400000 */
[----:B0-----:R-:W-:Y:S01]  /*0aa0*/  FADD R14, -R13, R14 ;  /* 0x0000000e0d0e7221 */ /* 0x001fe20000000100 */
[----:B------:R-:W-:-:S03]  /*0ab0*/  FSETP.NEU.AND P2, PT, R9, RZ, PT ;  /* 0x000000ff0900720b */ /* 0x000fc60003f4d000 */
[C---:B------:R-:W-:Y:S01]  /*0ac0*/  FFMA R13, R14.reuse, R21, R13 ;  /* 0x000000150e0d7223 */ /* 0x040fe2000000000d */
[----:B------:R-:W-:-:S04]  /*0ad0*/  FMUL R23, R14, R14 ;  /* 0x0000000e0e177220 */ /* 0x000fc80000400000 */
[----:B------:R-:W0:Y:S01]  /*0ae0*/  SHFL.BFLY PT, R14, R13, 0x8, 0x1f ;  /* 0x0d001f000d0e7f89 */ /* 0x000e2200000e0000 */
[----:B------:R-:W-:Y:S02]  /*0af0*/  FMUL R8, R8, R23 ;  /* 0x0000001708087220 */ /* 0x000fe40000400000 */
[----:B------:R-:W2:Y:S01]  /*0b00*/  MUFU.RCP R23, R25 ;  /* 0x0000001900177308 */ /* 0x000ea20000001000 */
[----:B-1----:R-:W-:-:S04]  /*0b10*/  FADD R20, R15, R20 ;  /* 0x000000140f147221 */ /* 0x002fc80000000000 */
[----:B------:R-:W-:Y:S01]  /*0b20*/  FFMA R21, R21, R8, R20 ;  /* 0x0000000815157223 */ /* 0x000fe20000000014 */
[----:B------:R-:W-:Y:S01]  /*0b30*/  FADD R8, R9, R9 ;  /* 0x0000000909087221 */ /* 0x000fe20000000000 */
[----:B--2---:R-:W-:-:S04]  /*0b40*/  FMUL R15, R23, R11 ;  /* 0x0000000b170f7220 */ /* 0x004fc80000400000 */
[C---:B------:R-:W-:Y:S01]  /*0b50*/  FSETP.GEU.AND P3, PT, |R8|.reuse, 1.175494350822287508e-38, PT ;  /* 0x008000000800780b */ /* 0x040fe20003f6e200 */
[C---:B------:R-:W-:Y:S01]  /*0b60*/  FMUL R11, R8.reuse, 0.25 ;  /* 0x3e800000080b7820 */ /* 0x040fe20000400000 */
[----:B------:R-:W1:Y:S01]  /*0b70*/  SHFL.BFLY PT, R20, R21, 0x8, 0x1f ;  /* 0x0d001f0015147f89 */ /* 0x000e6200000e0000 */
[----:B------:R-:W-:Y:S02]  /*0b80*/  FSETP.GT.AND P1, PT, |R8|, 8.50705917302346158658e+37, PT ;  /* 0x7e8000000800780b */ /* 0x000fe40003f24200 */
[----:B------:R-:W-:Y:S01]  /*0b90*/  FSEL R15, R15, RZ, P2 ;  /* 0x000000ff0f0f7208 */ /* 0x000fe20001000000 */
[----:B0-----:R-:W-:Y:S01]  /*0ba0*/  FADD R14, -R13, R14 ;  /* 0x0000000e0d0e7221 */ /* 0x001fe20000000100 */
[----:B------:R-:W-:Y:S02]  /*0bb0*/  FSEL R25, R11, R8, P1 ;  /* 0x000000080b197208 */ /* 0x000fe40000800000 */
[----:B------:R-:W-:Y:S01]  /*0bc0*/  FSEL R27, R12, R9, P1 ;  /* 0x000000090c1b7208 */ /* 0x000fe20000800000 */
[C---:B------:R-:W-:Y:S01]  /*0bd0*/  FFMA R13, R14.reuse, R15, R13 ;  /* 0x0000000f0e0d7223 */ /* 0x040fe2000000000d */
[----:B------:R-:W-:Y:S01]  /*0be0*/  FMUL R23, R14, R14 ;  /* 0x0000000e0e177220 */ /* 0x000fe20000400000 */
[----:B------:R-:W-:Y:S01]  /*0bf0*/  FADD R12, R8, R8 ;  /* 0x00000008080c7221 */ /* 0x000fe20000000000 */
[----:B------:R-:W-:Y:S01]  /*0c00*/  @!P3 FMUL R25, R25, 16777216 ;  /* 0x4b8000001919b820 */ /* 0x000fe20000400000 */
[----:B------:R-:W-:Y:S01]  /*0c10*/  @!P3 FMUL R27, R27, 16777216 ;  /* 0x4b8000001b1bb820 */ /* 0x000fe20000400000 */
[----:B------:R-:W-:Y:S01]  /*0c20*/  FMUL R23, R10, R23 ;  /* 0x000000170a177220 */ /* 0x000fe20000400000 */
[----:B------:R-:W-:Y:S01]  /*0c30*/  FSETP.NEU.AND P1, PT, R8, RZ, PT ;  /* 0x000000ff0800720b */ /* 0x000fe20003f2d000 */
[----:B------:R-:W0:Y:S01]  /*0c40*/  SHFL.BFLY PT, R10, R13, 0x4, 0x1f ;  /* 0x0c801f000d0a7f89 */ /* 0x000e2200000e0000 */
[----:B------:R-:W2:Y:S01]  /*0c50*/  MUFU.RCP R14, R25 ;  /* 0x00000019000e7308 */ /* 0x000ea20000001000 */
[----:B------:R-:W-:-:S02]  /*0c60*/  FSETP.GEU.AND P2, PT, |R12|, 1.175494350822287508e-38, PT ;  /* 0x008000000c00780b */ /* 0x000fc40003f4e200 */
[----:B------:R-:W-:Y:S01]  /*0c70*/  ISETP.GE.AND P3, PT, R16, 0x10, PT ;  /* 0x000000101000780c */ /* 0x000fe20003f66270 */
[----:B-1----:R-:W-:-:S04]  /*0c80*/  FADD R20, R21, R20 ;  /* 0x0000001415147221 */ /* 0x002fc80000000000 */
[----:B------:R-:W-:Y:S01]  /*0c90*/  FFMA R20, R15, R23, R20 ;  /* 0x000000170f147223 */ /* 0x000fe20000000014 */
[----:B------:R-:W-:Y:S01]  /*0ca0*/  FMUL R15, R12, 0.25 ;  /* 0x3e8000000c0f7820 */ /* 0x000fe20000400000 */
[----:B--2---:R-:W-:-:S03]  /*0cb0*/  FMUL R14, R14, R27 ;  /* 0x0000001b0e0e7220 */ /* 0x004fc60000400000 */
[----:B------:R-:W1:Y:S02]  /*0cc0*/  SHFL.BFLY PT, R21, R20, 0x4, 0x1f ;  /* 0x0c801f0014157f89 */ /* 0x000e6400000e0000 */
[----:B------:R-:W-:Y:S02]  /*0cd0*/  FSEL R14, R14, RZ, P1 ;  /* 0x000000ff0e0e7208 */ /* 0x000fe40000800000 */
[----:B------:R-:W-:Y:S01]  /*0ce0*/  FSETP.GT.AND P1, PT, |R12|, 8.50705917302346158658e+37, PT ;  /* 0x7e8000000c00780b */ /* 0x000fe20003f24200 */
[----:B0-----:R-:W-:-:S03]  /*0cf0*/  FADD R23, -R13, R10 ;  /* 0x0000000a0d177221 */ /* 0x001fc60000000100 */
[----:B------:R-:W-:Y:S01]  /*0d00*/  FSEL R25, R15, R12, P1 ;  /* 0x0000000c0f197208 */ /* 0x000fe20000800000 */
[C---:B------:R-:W-:Y:S01]  /*0d10*/  FFMA R10, R23.reuse, R14, R13 ;  /* 0x0000000e170a7223 */ /* 0x040fe2000000000d */
[----:B------:R-:W-:-:S03]  /*0d20*/  FMUL R23, R23, R23 ;  /* 0x0000001717177220 */ /* 0x000fc60000400000 */
[----:B------:R-:W-:Y:S01]  /*0d30*/  @!P2 FMUL R25, R25, 16777216 ;  /* 0x4b8000001919a820 */ /* 0x000fe20000400000 */
[----:B------:R-:W-:Y:S02]  /*0d40*/  FMUL R23, R9, R23 ;  /* 0x0000001709177220 */ /* 0x000fe40000400000 */
[----:B------:R-:W0:Y:S03]  /*0d50*/  SHFL.BFLY PT, R9, R10, 0x2, 0x1f ;  /* 0x0c401f000a097f89 */ /* 0x000e2600000e0000 */
[----:B------:R-:W2:Y:S01]  /*0d60*/  MUFU.RCP R25, R25 ;  /* 0x0000001900197308 */ /* 0x000ea20000001000 */
[----:B-1----:R-:W-:Y:S01]  /*0d70*/  FADD R13, R20, R21 ;  /* 0x00000015140d7221 */ /* 0x002fe20000000000 */
[----:B------:R-:W-:Y:S02]  /*0d80*/  FSEL R20, R11, R8, P1 ;  /* 0x000000080b147208 */ /* 0x000fe40000800000 */
[----:B------:R-:W-:Y:S01]  /*0d90*/  FSETP.NEU.AND P1, PT, R12, RZ, PT ;  /* 0x000000ff0c00720b */ /* 0x000fe20003f2d000 */
[----:B------:R-:W-:-:S02]  /*0da0*/  FFMA R13, R14, R23, R13 ;  /* 0x000000170e0d7223 */ /* 0x000fc4000000000d */
[----:B------:R-:W-:-:S03]  /*0db0*/  @!P2 FMUL R20, R20, 16777216 ;  /* 0x4b8000001414a820 */ /* 0x000fc60000400000 */
[----:B------:R-:W1:Y:S01]  /*0dc0*/  SHFL.BFLY PT, R14, R13, 0x2, 0x1f ;  /* 0x0c401f000d0e7f89 */ /* 0x000e6200000e0000 */
[----:B--2---:R-:W-:Y:S01]  /*0dd0*/  FMUL R21, R25, R20 ;  /* 0x0000001419157220 */ /* 0x004fe20000400000 */
[----:B------:R-:W-:-:S04]  /*0de0*/  FADD R20, R12, R12 ;  /* 0x0000000c0c147221 */ /* 0x000fc80000000000 */
[----:B------:R-:W-:Y:S01]  /*0df0*/  FSEL R21, R21, RZ, P1 ;  /* 0x000000ff15157208 */ /* 0x000fe20000800000 */
[----:B0-----:R-:W-:Y:S01]  /*0e00*/  FADD R9, -R10, R9 ;  /* 0x000000090a097221 */ /* 0x001fe20000000100 */
[C---:B------:R-:W-:Y:S01]  /*0e10*/  FSETP.GEU.AND P2, PT, |R20|.reuse, 1.175494350822287508e-38, PT ;  /* 0x008000001400780b */ /* 0x040fe20003f4e200 */
[C---:B------:R-:W-:Y:S01]  /*0e20*/  FMUL R25, R20.reuse, 0.25 ;  /* 0x3e80000014197820 */ /* 0x040fe20000400000 */
[----:B------:R-:W-:Y:S01]  /*0e30*/  FSETP.GT.AND P1, PT, |R20|, 8.50705917302346158658e+37, PT ;  /* 0x7e8000001400780b */ /* 0x000fe20003f24200 */
[C---:B------:R-:W-:Y:S01]  /*0e40*/  FMUL R11, R9.reuse, R9 ;  /* 0x00000009090b7220 */ /* 0x040fe20000400000 */
[----:B------:R-:W-:Y:S02]  /*0e50*/  FFMA R23, R9, R21, R10 ;  /* 0x0000001509177223 */ /* 0x000fe4000000000a */
[----:B------:R-:W-:Y:S01]  /*0e60*/  FSEL R25, R25, R20, P1 ;  /* 0x0000001419197208 */ /* 0x000fe20000800000 */
[----:B------:R-:W-:Y:S02]  /*0e70*/  FMUL R22, R8, R11 ;  /* 0x0000000b08167220 */ /* 0x000fe40000400000 */
[----:B------:R0:W-:Y:S04]  /*0e80*/  LDS.128 R8, [R18] ;  /* 0x0000000012087984 */ /* 0x0001e80000000c00 */
[----:B------:R-:W2:Y:S01]  /*0e90*/  SHFL.BFLY PT, R24, R23, 0x1, 0x1f ;  /* 0x0c201f0017187f89 */ /* 0x000ea200000e0000 */
[----:B------:R-:W-:Y:S01]  /*0ea0*/  @!P2 FMUL R25, R25, 16777216 ;  /* 0x4b8000001919a820 */ /* 0x000fe20000400000 */
[----:B-1----:R-:W-:Y:S01]  /*0eb0*/  FADD R14, R13, R14 ;  /* 0x0000000e0d0e7221 */ /* 0x002fe20000000000 */
[----:B0-----:R-:W-:-:S03]  /*0ec0*/  SHF.R.U32.HI R18, RZ, 0x3, R16 ;  /* 0x00000003ff127819 */ /* 0x001fc60000011610 */
[----:B------:R-:W-:Y:S01]  /*0ed0*/  FFMA R14, R21, R22, R14 ;  /* 0x00000016150e7223 */ /* 0x000fe2000000000e */
[----:B------:R-:W0:Y:S01]  /*0ee0*/  MUFU.RCP R25, R25 ;  /* 0x0000001900197308 */ /* 0x000e220000001000 */
[----:B------:R-:W-:Y:S02]  /*0ef0*/  FSEL R22, R15, R12, P1 ;  /* 0x0000000c0f167208 */ /* 0x000fe40000800000 */
[----:B------:R-:W-:Y:S01]  /*0f00*/  FSETP.NEU.AND P1, PT, R20, RZ, PT ;  /* 0x000000ff1400720b */ /* 0x000fe20003f2d000 */
[----:B------:R-:W1:Y:S01]  /*0f10*/  SHFL.BFLY PT, R13, R14, 0x1, 0x1f ;  /* 0x0c201f000e0d7f89 */ /* 0x000e6200000e0000 */
[----:B------:R-:W-:Y:S01]  /*0f20*/  LOP3.LUT R19, R18, 0x3c, RZ, 0xc0, !PT ;  /* 0x0000003c12137812 */ /* 0x000fe200078ec0ff */
[----:B------:R-:W-:Y:S01]  /*0f30*/  @!P2 FMUL R22, R22, 16777216 ;  /* 0x4b8000001616a820 */ /* 0x000fe20000400000 */
[----:B------:R-:W-:-:S03]  /*0f40*/  LOP3.LUT P2, RZ, R16, 0x1f, RZ, 0xc0, !PT ;  /* 0x0000001f10ff7812 */ /* 0x000fc6000784c0ff */
[----:B0-----:R-:W-:Y:S01]  /*0f50*/  FMUL R22, R25, R22 ;  /* 0x0000001619167220 */ /* 0x001fe20000400000 */
[----:B--2---:R-:W-:-:S04]  /*0f60*/  FADD R24, -R23, R24 ;  /* 0x0000001817187221 */ /* 0x004fc80000000100 */
[----:B------:R-:W-:Y:S01]  /*0f70*/  FSEL R22, R22, RZ, P1 ;  /* 0x000000ff16167208 */ /* 0x000fe20000800000 */
[----:B------:R-:W-:-:S04]  /*0f80*/  FMUL R15, R24, R24 ;  /* 0x00000018180f7220 */ /* 0x000fc80000400000 */
[----:B------:R-:W-:Y:S01]  /*0f90*/  FMUL R15, R12, R15 ;  /* 0x0000000f0c0f7220 */ /* 0x000fe20000400000 */
[----:B------:R-:W-:Y:S01]  /*0fa0*/  FFMA R24, R24, R22, R23 ;  /* 0x0000001618187223 */ /* 0x000fe20000000017 */
[----:B-1----:R-:W-:Y:S01]  /*0fb0*/  FADD R13, R14, R13 ;  /* 0x0000000d0e0d7221 */ /* 0x002fe20000000000 */
[----:B------:R-:W-:Y:S01]  /*0fc0*/  @!P0 STG.E.128 desc[UR6][R6.64], R8 ;  /* 0x0000000806008986 */ /* 0x000fe2000c101d06 */
[----:B------:R-:W-:Y:S02]  /*0fd0*/  BAR.SYNC.DEFER_BLOCKING 0x0 ;  /* 0x0000000000007b1d */ /* 0x000fe40000010000 */
[----:B------:R-:W-:Y:S01]  /*0fe0*/  FFMA R22, R22, R15, R13 ;  /* 0x0000000f16167223 */ /* 0x000fe2000000000d */
[----:B------:R-:W-:-:S03]  /*0ff0*/  ISETP.EQ.AND P0, PT, R17, RZ, !P0 ;  /* 0x000000ff1100720c */ /* 0x000fc60004702270 */
[----:B------:R-:W-:Y:S04]  /*1000*/  @!P2 STS [R19+UR4+0x80], R20 ;  /* 0x000080141300a988 */ /* 0x000fe80008000804 */
[----:B------:R-:W-:Y:S04]  /*1010*/  @!P2 STS [R19+UR4], R24 ;  /* 0x000000181300a988 */ /* 0x000fe80008000804 */
[----:B------:R-:W-:Y:S01]  /*1020*/  @!P2 STS [R19+UR4+0x40], R22 ;  /* 0x000040161300a988 */ /* 0x000fe20008000804 */
[----:B------:R-:W-:Y:S06]  /*1030*/  BAR.SYNC.DEFER_BLOCKING 0x0 ;  /* 0x0000000000007b1d */ /* 0x000fec0000010000 */
[----:B------:R-:W0:Y:S04]  /*1040*/  @!P3 LDS R4, [R3+UR4+0x80] ;  /* 0x000080040304b984 */ /* 0x000e280008000800 */
[----:B------:R-:W1:Y:S04]  /*1050*/  @!P3 LDS R5, [R3+UR4] ;  /* 0x000000040305b984 */ /* 0x000e680008000800 */
[----:B------:R-:W2:Y:S04]  /*1060*/  @!P3 LDS R2, [R3+UR4+0x40] ;  /* 0x000040040302b984 */ /* 0x000ea80008000800 */
[----:B0-----:R-:W0:Y:S04]  /*1070*/  SHFL.BFLY PT, R13, R4, 0x8, 0x1f ;  /* 0x0d001f00040d7f89 */ /* 0x001e2800000e0000 */
[----:B-1----:R-:W1:Y:S04]  /*1080*/  SHFL.BFLY PT, R8, R5, 0x8, 0x1f ;  /* 0x0d001f0005087f89 */ /* 0x002e6800000e0000 */
[----:B--2---:R-:W2:Y:S01]  /*1090*/  SHFL.BFLY PT, R11, R2, 0x8, 0x1f ;  /* 0x0d001f00020b7f89 */ /* 0x004ea200000e0000 */
[----:B0-----:R-:W-:-:S04]  /*10a0*/  FADD R12, R4, R13 ;  /* 0x0000000d040c7221 */ /* 0x001fc80000000000 */
[C---:B------:R-:W-:Y:S01]  /*10b0*/  FMUL R9, R12.reuse, 0.25 ;  /* 0x3e8000000c097820 */ /* 0x040fe20000400000 */
[C---:B------:R-:W-:Y:S01]  /*10c0*/  FSETP.GEU.AND P2, PT, |R12|.reuse, 1.175494350822287508e-38, PT ;  /* 0x008000000c00780b */ /* 0x040fe20003f4e200 */
[----:B------:R-:W0:Y:S01]  /*10d0*/  SHFL.BFLY PT, R7, R12, 0x4, 0x1f ;  /* 0x0c801f000c077f89 */ /* 0x000e2200000e0000 */
[----:B------:R-:W-:Y:S01]  /*10e0*/  FSETP.GT.AND P1, PT, |R12|, 8.50705917302346158658e+37, PT ;  /* 0x7e8000000c00780b */ /* 0x000fe20003f24200 */
[----:B-1----:R-:W-:Y:S01]  /*10f0*/  FADD R8, -R5, R8 ;  /* 0x0000000805087221 */ /* 0x002fe20000000100 */
[----:B--2---:R-:W-:Y:S02]  /*1100*/  FADD R11, R2, R11 ;  /* 0x0000000b020b7221 */ /* 0x004fe40000000000 */
[----:B------:R-:W-:-:S07]  /*1110*/  FSEL R9, R9, R12, P1 ;  /* 0x0000000c09097208 */ /* 0x000fce0000800000 */
[----:B------:R-:W-:Y:S02]  /*1120*/  @!P2 FMUL R9, R9, 16777216 ;  /* 0x4b8000000909a820 */ /* 0x000fe40000400000 */
[----:B------:R-:W-:Y:S02]  /*1130*/  @P1 FMUL R13, R13, 0.25 ;  /* 0x3e8000000d0d1820 */ /* 0x000fe40000400000 */
[----:B------:R1:W2:Y:S02]  /*1140*/  MUFU.RCP R10, R9 ;  /* 0x00000009000a7308 */ /* 0x0002a40000001000 */
[----:B------:R-:W-:Y:S01]  /*1150*/  @!P2 FMUL R13, R13, 16777216 ;  /* 0x4b8000000d0da820 */ /* 0x000fe20000400000 */
[C---:B------:R-:W-:Y:S01]  /*1160*/  FSETP.NEU.AND P2, PT, R12.reuse, RZ, PT ;  /* 0x000000ff0c00720b */ /* 0x040fe20003f4d000 */
[----:B0-----:R-:W-:-:S04]  /*1170*/  FADD R6, R12, R7 ;  /* 0x000000070c067221 */ /* 0x001fc80000000000 */
[C---:B------:R-:W-:Y:S01]  /*1180*/  FMUL R15, R6.reuse, 0.25 ;  /* 0x3e800000060f7820 */ /* 0x040fe20000400000 */
[----:B------:R-:W-:Y:S01]  /*1190*/  FSETP.GEU.AND P3, PT, |R6|, 1.175494350822287508e-38, PT ;  /* 0x008000000600780b */ /* 0x000fe20003f6e200 */
[----:B-1----:R-:W0:Y:S01]  /*11a0*/  SHFL.BFLY PT, R9, R6, 0x2, 0x1f ;  /* 0x0c401f0006097f89 */ /* 0x002e2200000e0000 */
[----:B--2---:R-:W-:Y:S01]  /*11b0*/  FMUL R10, R10, R13 ;  /* 0x0000000d0a0a7220 */ /* 0x004fe20000400000 */
[----:B------:R-:W-:Y:S01]  /*11c0*/  FSETP.GT.AND P1, PT, |R6|, 8.50705917302346158658e+37, PT ;  /* 0x7e8000000600780b */ /* 0x000fe20003f24200 */
[----:B------:R-:W-:-:S03]  /*11d0*/  FMUL R13, R8, R8 ;  /* 0x00000008080d7220 */ /* 0x000fc60000400000 */
[----:B------:R-:W-:Y:S01]  /*11e0*/  FSEL R10, R10, RZ, P2 ;  /* 0x000000ff0a0a7208 */ /* 0x000fe20001000000 */
[----:B------:R-:W-:Y:S01]  /*11f0*/  FMUL R13, R4, R13 ;  /* 0x0000000d040d7220 */ /* 0x000fe20000400000 */
[----:B------:R-:W-:Y:S02]  /*1200*/  FSEL R15, R15, R6, P1 ;  /* 0x000000060f0f7208 */ /* 0x000fe40000800000 */
[----:B------:R-:W-:Y:S01]  /*1210*/  FSETP.NEU.AND P2, PT, R6, RZ, PT ;  /* 0x000000ff0600720b */ /* 0x000fe20003f4d000 */
[----:B------:R-:W-:Y:S01]  /*1220*/  FFMA R5, R8, R10, R5 ;  /* 0x0000000a08057223 */ /* 0x000fe20000000005 */
[----:B------:R-:W-:Y:S01]  /*1230*/  FFMA R11, R10, R13, R11 ;  /* 0x0000000d0a0b7223 */ /* 0x000fe2000000000b */
[----:B------:R-:W-:Y:S02]  /*1240*/  @!P3 FMUL R15, R15, 16777216 ;  /* 0x4b8000000f0fb820 */ /* 0x000fe40000400000 */
[----:B------:R-:W-:Y:S01]  /*1250*/  @P1 FMUL R7, R7, 0.25 ;  /* 0x3e80000007071820 */ /* 0x000fe20000400000 */
[----:B------:R-:W1:Y:S01]  /*1260*/  SHFL.BFLY PT, R4, R5, 0x4, 0x1f ;  /* 0x0c801f0005047f89 */ /* 0x000e6200000e0000 */
[----:B------:R-:W2:Y:S02]  /*1270*/  MUFU.RCP R10, R15 ;  /* 0x0000000f000a7308 */ /* 0x000ea40000001000 */
[----:B------:R-:W-:Y:S01]  /*1280*/  @!P3 FMUL R7, R7, 16777216 ;  /* 0x4b8000000707b820 */ /* 0x000fe20000400000 */
[----:B------:R-:W3:Y:S01]  /*1290*/  SHFL.BFLY PT, R8, R11, 0x4, 0x1f ;  /* 0x0c801f000b087f89 */ /* 0x000ee200000e0000 */
[----:B0-----:R-:W-:-:S05]  /*12a0*/  FADD R2, R6, R9 ;  /* 0x0000000906027221 */ /* 0x001fca0000000000 */
[C---:B------:R-:W-:Y:S02]  /*12b0*/  FSETP.GEU.AND P3, PT, |R2|.reuse, 1.175494350822287508e-38, PT ;  /* 0x008000000200780b */ /* 0x040fe40003f6e200 */
[----:B------:R-:W-:Y:S01]  /*12c0*/  FSETP.GT.AND P1, PT, |R2|, 8.50705917302346158658e+37, PT ;  /* 0x7e8000000200780b */ /* 0x000fe20003f24200 */
[----:B--2---:R-:W-:Y:S01]  /*12d0*/  FMUL R10, R10, R7 ;  /* 0x000000070a0a7220 */ /* 0x004fe20000400000 */
[----:B------:R-:W-:-:S04]  /*12e0*/  FMUL R7, R2, 0.25 ;  /* 0x3e80000002077820 */ /* 0x000fc80000400000 */
[----:B------:R-:W-:Y:S02]  /*12f0*/  FSEL R10, R10, RZ, P2 ;  /* 0x000000ff0a0a7208 */ /* 0x000fe40001000000 */
[----:B------:R-:W-:Y:S01]  /*1300*/  FSEL R14, R7, R2, P1 ;  /* 0x00000002070e7208 */ /* 0x000fe20000800000 */
[----:B-1----:R-:W-:-:S04]  /*1310*/  FADD R4, -R5, R4 ;  /* 0x0000000405047221 */ /* 0x002fc80000000100 */
[C---:B------:R-:W-:Y:S01]  /*1320*/  FMUL R13, R4.reuse, R4 ;  /* 0x00000004040d7220 */ /* 0x040fe20000400000 */
[----:B------:R-:W-:Y:S01]  /*1330*/  FFMA R7, R4, R10, R5 ;  /* 0x0000000a04077223 */ /* 0x000fe20000000005 */
[----:B---3--:R-:W-:Y:S01]  /*1340*/  FADD R11, R11, R8 ;  /* 0x000000080b0b7221 */ /* 0x008fe20000000000 */
[----:B------:R-:W-:Y:S01]  /*1350*/  @!P3 FMUL R14, R14, 16777216 ;  /* 0x4b8000000e0eb820 */ /* 0x000fe20000400000 */
[----:B------:R-:W-:Y:S01]  /*1360*/  FMUL R13, R12, R13 ;  /* 0x0000000d0c0d7220 */ /* 0x000fe20000400000 */
[----:B------:R-:W0:Y:S01]  /*1370*/  SHFL.BFLY PT, R5, R2, 0x1, 0x1f ;  /* 0x0c201f0002057f89 */ /* 0x000e2200000e0000 */
[----:B------:R-:W-:Y:S01]  /*1380*/  @P1 FMUL R9, R9, 0.25 ;  /* 0x3e80000009091820 */ /* 0x000fe20000400000 */
[----:B------:R-:W-:Y:S01]  /*1390*/  FSETP.NEU.AND P1, PT, R2, RZ, PT ;  /* 0x000000ff0200720b */ /* 0x000fe20003f2d000 */
[----:B------:R-:W-:Y:S01]  /*13a0*/  FFMA R11, R10, R13, R11 ;  /* 0x0000000d0a0b7223 */ /* 0x000fe2000000000b */
[----:B------:R-:W1:Y:S01]  /*13b0*/  SHFL.BFLY PT, R8, R7, 0x2, 0x1f ;  /* 0x0c401f0007087f89 */ /* 0x000e6200000e0000 */
[----:B------:R-:W2:Y:S01]  /*13c0*/  MUFU.RCP R14, R14 ;  /* 0x0000000e000e7308 */ /* 0x000ea20000001000 */
[----:B------:R-:W-:Y:S01]  /*13d0*/  @!P3 FMUL R9, R9, 16777216 ;  /* 0x4b8000000909b820 */ /* 0x000fe20000400000 */
[----:B------:R-:W-:Y:S01]  /*13e0*/  HFMA2.MMA R12, -RZ, RZ, 0.75, 0 ;  /* 0x3a000000ff0c7435 */ /* 0x000fe200000001ff */
[----:B------:R-:W3:Y:S02]  /*13f0*/  SHFL.BFLY PT, R10, R11, 0x2, 0x1f ;  /* 0x0c401f000b0a7f89 */ /* 0x000ee400000e0000 */
[----:B--2---:R-:W-:Y:S01]  /*1400*/  FMUL R9, R14, R9 ;  /* 0x000000090e097220 */ /* 0x004fe20000400000 */
[----:B0-----:R-:W-:-:S04]  /*1410*/  FADD R4, R2, R5 ;  /* 0x0000000502047221 */ /* 0x001fc80000000000 */
[----:B------:R-:W-:Y:S01]  /*1420*/  FSEL R9, R9, RZ, P1 ;  /* 0x000000ff09097208 */ /* 0x000fe20000800000 */
[----:B-1----:R-:W-:Y:S01]  /*1430*/  FADD R8, -R7, R8 ;  /* 0x0000000807087221 */ /* 0x002fe20000000100 */
[C---:B------:R-:W-:Y:S02]  /*1440*/  FSETP.GEU.AND P2, PT, |R4|.reuse, 1.175494350822287508e-38, PT ;  /* 0x008000000400780b */ /* 0x040fe40003f4e200 */
[----:B------:R-:W-:Y:S01]  /*1450*/  FSETP.GT.AND P1, PT, |R4|, 8.50705917302346158658e+37, PT ;  /* 0x7e8000000400780b */ /* 0x000fe20003f24200 */
[C---:B------:R-:W-:Y:S01]  /*1460*/  FFMA R7, R8.reuse, R9, R7 ;  /* 0x0000000908077223 */ /* 0x040fe20000000007 */
[----:B------:R-:W-:Y:S01]  /*1470*/  FMUL R13, R8, R8 ;  /* 0x00000008080d7220 */ /* 0x000fe20000400000 */
[----:B---3--:R-:W-:Y:S01]  /*1480*/  FADD R10, R11, R10 ;  /* 0x0000000a0b0a7221 */ /* 0x008fe20000000000 */
[----:B------:R-:W-:Y:S02]  /*1490*/  FMUL R11, R4, 0.25 ;  /* 0x3e800000040b7820 */ /* 0x000fe40000400000 */
[----:B------:R-:W-:-:S02]  /*14a0*/  FMUL R13, R6, R13 ;  /* 0x0000000d060d7220 */ /* 0x000fc40000400000 */
[----:B------:R-:W0:Y:S01]  /*14b0*/  SHFL.BFLY PT, R6, R7, 0x1, 0x1f ;  /* 0x0c201f0007067f89 */ /* 0x000e2200000e0000 */
[----:B------:R-:W-:Y:S01]  /*14c0*/  FSEL R11, R11, R4, P1 ;  /* 0x000000040b0b7208 */ /* 0x000fe20000800000 */
[----:B------:R-:W-:-:S03]  /*14d0*/  FFMA R10, R9, R13, R10 ;  /* 0x0000000d090a7223 */ /* 0x000fc6000000000a */
[----:B------:R-:W-:Y:S01]  /*14e0*/  @P1 FMUL R5, R5, 0.25 ;  /* 0x3e80000005051820 */ /* 0x000fe20000400000 */
[----:B------:R-:W-:Y:S01]  /*14f0*/  @!P2 FMUL R11, R11, 16777216 ;  /* 0x4b8000000b0ba820 */ /* 0x000fe20000400000 */
[----:B------:R-:W1:Y:S01]  /*1500*/  SHFL.BFLY PT, R9, R10, 0x1, 0x1f ;  /* 0x0c201f000a097f89 */ /* 0x000e6200000e0000 */
[----:B------:R-:W-:Y:S01]  /*1510*/  LOP3.LUT P1, RZ, R16, 0xf, RZ, 0xc0, !PT ;  /* 0x0000000f10ff7812 */ /* 0x000fe2000782c0ff */
[----:B------:R-:W-:Y:S01]  /*1520*/  @!P2 FMUL R5, R5, 16777216 ;  /* 0x4b8000000505a820 */ /* 0x000fe20000400000 */
[----:B------:R-:W2:Y:S01]  /*1530*/  MUFU.RCP R8, R11 ;  /* 0x0000000b00087308 */ /* 0x000ea20000001000 */
[----:B------:R-:W-:Y:S02]  /*1540*/  FSETP.NEU.AND P2, PT, R4, RZ, PT ;  /* 0x000000ff0400720b */ /* 0x000fe40003f4d000 */
[----:B------:R-:W-:Y:S01]  /*1550*/  ISETP.LT.AND P1, PT, R16, 0x10, !P1 ;  /* 0x000000101000780c */ /* 0x000fe20004f21270 */
[----:B0-----:R-:W-:Y:S01]  /*1560*/  FADD R6, -R7, R6 ;  /* 0x0000000607067221 */ /* 0x001fe20000000100 */
[----:B--2---:R-:W-:-:S11]  /*1570*/  FMUL R8, R8, R5 ;  /* 0x0000000508087220 */ /* 0x004fd60000400000 */
[----:B------:R-:W-:Y:S01]  /*1580*/  @P1 STS [R3+UR4+0x80], R4 ;  /* 0x0000800403001988 */ /* 0x000fe20008000804 */
[----:B------:R-:W-:Y:S01]  /*1590*/  FMUL R5, R6, R6 ;  /* 0x0000000606057220 */ /* 0x000fe20000400000 */
[----:B------:R-:W-:Y:S01]  /*15a0*/  FSEL R8, R8, RZ, P2 ;  /* 0x000000ff08087208 */ /* 0x000fe20001000000 */
[----:B-1----:R-:W-:Y:S02]  /*15b0*/  FADD R9, R10, R9 ;  /* 0x000000090a097221 */ /* 0x002fe40000000000 */
[----:B------:R-:W-:Y:S02]  /*15c0*/  FMUL R5, R2, R5 ;  /* 0x0000000502057220 */ /* 0x000fe40000400000 */
[----:B------:R-:W-:Y:S02]  /*15d0*/  FFMA R2, R6, R8, R7 ;  /* 0x0000000806027223 */ /* 0x000fe40000000007 */
[----:B------:R-:W-:Y:S01]  /*15e0*/  FFMA R10, R8, R5, R9 ;  /* 0x00000005080a7223 */ /* 0x000fe20000000009 */
[----:B------:R-:W0:Y:S02]  /*15f0*/  LDC.64 R6, c[0x0][0x230] ;  /* 0x00008c00ff067b82 */ /* 0x000e240000000a00 */
[----:B------:R-:W-:Y:S04]  /*1600*/  @P1 STS [R3+UR4], R2 ;  /* 0x0000000203001988 */ /* 0x000fe80008000804 */
[----:B------:R-:W-:Y:S02]  /*1610*/  @P1 STS [R3+UR4+0x40], R10 ;  /* 0x0000400a03001988 */ /* 0x000fe40008000804 */
[----:B------:R-:W1:Y:S08]  /*1620*/  LDC.64 R8, c[0x0][0x218] ;  /* 0x00008600ff087b82 */ /* 0x000e700000000a00 */
[----:B------:R-:W-:Y:S01]  /*1630*/  BAR.SYNC.DEFER_BLOCKING 0x0 ;  /* 0x0000000000007b1d */ /* 0x000fe20000010000 */
[----:B0-----:R-:W-:-:S05]  /*1640*/  IMAD.WIDE R6, R0, 0x4, R6 ;  /* 0x0000000400067825 */ /* 0x001fca00078e0206 */
[----:B------:R-:W0:Y:S04]  /*1650*/  LDS R5, [UR4] ;  /* 0x00000004ff057984 */ /* 0x000e280008000800 */
[----:B------:R-:W2:Y:S04]  /*1660*/  LDS R11, [UR4+0x40] ;  /* 0x00004004ff0b7984 */ /* 0x000ea80008000800 */
[----:B0-----:R1:W-:Y:S01]  /*1670*/  @P0 STG.E desc[UR6][R6.64], R5 ;  /* 0x0000000506000986 */ /* 0x0013e2000c101906 */
[----:B--2---:R-:W-:Y:S01]  /*1680*/  FFMA R11, R11, R12, 9.9999997473787516356e-06 ;  /* 0x3727c5ac0b0b7423 */ /* 0x004fe2000000000c */
[----:B------:R-:W-:Y:S06]  /*1690*/  BAR.SYNC.DEFER_BLOCKING 0x0 ;  /* 0x0000000000007b1d */ /* 0x000fec0000010000 */
[----:B-1----:R-:W-:Y:S05]  /*16a0*/  @!P0 EXIT ;  /* 0x000000000000894d */ /* 0x002fea0003800000 */
[----:B------:R-:W0:Y:S01]  /*16b0*/  MUFU.RSQ R11, R11 ;  /* 0x0000000b000b7308 */ /* 0x000e220000001400 */
[----:B------:R-:W-:-:S05]  /*16c0*/  IMAD.WIDE R2, R0, 0x4, R8 ;  /* 0x0000000400027825 */ /* 0x000fca00078e0208 */
[----:B0-----:R-:W-:Y:S01]  /*16d0*/  STG.E desc[UR6][R2.64], R11 ;  /* 0x0000000b02007986 */ /* 0x001fe2000c101906 */
[----:B------:R-:W-:Y:S05]  /*16e0*/  EXIT ;  /* 0x000000000000794d */ /* 0x000fea0003800000 */
.L_x_0:
[----:B------:R-:W-:-:S00]  /*16f0*/  BRA `(.L_x_0) ;  /* 0xfffffffc00fc7947 */ /* 0x000fc0000383ffff */
[----:B------:R-:W-:-:S00]  /*1700*/  NOP ;  /* 0x0000000000007918 */ /* 0x000fc00000000000 */
[----:B------:R-:W-:-:S00]  /*1710*/  NOP ;  /* 0x0000000000007918 */ /* 0x000fc00000000000 */
[----:B------:R-:W-:-:S00]  /*1720*/  NOP ;  /* 0x0000000000007918 */ /* 0x000fc00000000000 */
[----:B------:R-:W-:-:S00]  /*1730*/  NOP ;  /* 0x0000000000007918 */ /* 0x000fc00000000000 */
[----:B------:R-:W-:-:S00]  /*1740*/  NOP ;  /* 0x0000000000007918 */ /* 0x000fc00000000000 */
[----:B------:R-:W-:-:S00]  /*1750*/  NOP ;  /* 0x0000000000007918 */ /* 0x000fc00000000000 */
[----:B------:R-:W-:-:S00]  /*1760*/  NOP ;  /* 0x0000000000007918 */ /* 0x000fc00000000000 */
[----:B------:R-:W-:-:S00]  /*1770*/  NOP ;  /* 0x0000000000007918 */ /* 0x000fc00000000000 */
.L_x_1:


//--------------------- .nv.global.init           --------------------------
	.section	.nv.global.init,"aw",@progbits
.nv.global.init:
	.type		_$_str,@object
	.size		_$_str,(.L_0 - _$_str)
_$_str:
        /*0000*/ 	.byte	0x5f, 0x5f, 0x43, 0x55, 0x44, 0x41, 0x5f, 0x46, 0x54, 0x5a, 0x00
.L_0:


//--------------------- .nv.shared.triton_red_fused_convolution_native_group_norm_53 --------------------------
	.section	.nv.shared.triton_red_fused_convolution_native_group_norm_53,"aw",@nobits
	.sectionflags	@""
	.align	16
	.zero		1024


//--------------------- .nv.constant0.triton_red_fused_convolution_native_group_norm_53 --------------------------
	.section	.nv.constant0.triton_red_fused_convolution_native_group_norm_53,"a",@progbits
	.sectionflags	@""
	.align	4
.nv.constant0.triton_red_fused_convolution_native_group_norm_53:
	.zero		576
